	.headerflags	@"EF_CUDA_TEXMODE_UNIFIED EF_CUDA_64BIT_ADDRESS EF_CUDA_ACCELERATORS EF_CUDA_SM90 EF_CUDA_VIRTUAL_SM(EF_CUDA_SM90)"
	.elftype	@"ET_EXEC"


//--------------------- .nv.info                  --------------------------
	.section	.nv.info,"",@"SHT_CUDA_INFO"
	.align	4


	//----- nvinfo : EIATTR_REGCOUNT
	.align		4
        /*0000*/ 	.byte	0x04, 0x2f
        /*0002*/ 	.short	(.L_1 - .L_0)
	.align		4
.L_0:
        /*0004*/ 	.word	index@(triton_poi_fused_cat_18)
        /*0008*/ 	.word	0x00000020


	//----- nvinfo : EIATTR_MIN_STACK_SIZE
	.align		4
.L_1:
        /*000c*/ 	.byte	0x04, 0x12
        /*000e*/ 	.short	(.L_3 - .L_2)
	.align		4
.L_2:
        /*0010*/ 	.word	index@(triton_poi_fused_cat_18)
        /*0014*/ 	.word	0x00000000


	//----- nvinfo : EIATTR_FRAME_SIZE
	.align		4
.L_3:
        /*0018*/ 	.byte	0x04, 0x11
        /*001a*/ 	.short	(.L_5 - .L_4)
	.align		4
.L_4:
        /*001c*/ 	.word	index@(triton_poi_fused_cat_18)
        /*0020*/ 	.word	0x00000000


	//----- nvinfo : EIATTR_MIN_STACK_SIZE
	.align		4
.L_5:
        /*0024*/ 	.byte	0x04, 0x12
        /*0026*/ 	.short	(.L_7 - .L_6)
	.align		4
.L_6:
        /*0028*/ 	.word	index@(triton_poi_fused_cat_18)
        /*002c*/ 	.word	0x00000000
.L_7:


//--------------------- .nv.info.triton_poi_fused_cat_18 --------------------------
	.section	.nv.info.triton_poi_fused_cat_18,"",@"SHT_CUDA_INFO"
	.sectionflags	@""
	.align	4


	//----- nvinfo : EIATTR_CUDA_API_VERSION
	.align		4
        /*0000*/ 	.byte	0x04, 0x37
        /*0002*/ 	.short	(.L_9 - .L_8)
.L_8:
        /*0004*/ 	.word	0x0000007c


	//----- nvinfo : EIATTR_KPARAM_INFO
	.align		4
.L_9:
        /*0008*/ 	.byte	0x04, 0x17
        /*000a*/ 	.short	(.L_11 - .L_10)
.L_10:
        /*000c*/ 	.word	0x00000000
        /*0010*/ 	.short	0x001e
        /*0012*/ 	.short	0x00f0
        /*0014*/ 	.byte	0x00, 0xf0, 0x11, 0x00


	//----- nvinfo : EIATTR_KPARAM_INFO
	.align		4
.L_11:
        /*0018*/ 	.byte	0x04, 0x17
        /*001a*/ 	.short	(.L_13 - .L_12)
.L_12:
        /*001c*/ 	.word	0x00000000
        /*0020*/ 	.short	0x001d
        /*0022*/ 	.short	0x00e8
        /*0024*/ 	.byte	0x00, 0xf4, 0x21, 0x00


	//----- nvinfo : EIATTR_KPARAM_INFO
	.align		4
.L_13:
        /*0028*/ 	.byte	0x04, 0x17
        /*002a*/ 	.short	(.L_15 - .L_14)
.L_14:
        /*002c*/ 	.word	0x00000000
        /*0030*/ 	.short	0x001c
        /*0032*/ 	.short	0x00e0
        /*0034*/ 	.byte	0x00, 0xf4, 0x21, 0x00


	//----- nvinfo : EIATTR_KPARAM_INFO
	.align		4
.L_15:
        /*0038*/ 	.byte	0x04, 0x17
        /*003a*/ 	.short	(.L_17 - .L_16)
.L_16:
        /*003c*/ 	.word	0x00000000
        /*0040*/ 	.short	0x001b
        /*0042*/ 	.short	0x00d8
        /*0044*/ 	.byte	0x00, 0xf4, 0x21, 0x00


	//----- nvinfo : EIATTR_KPARAM_INFO
	.align		4
.L_17:
        /*0048*/ 	.byte	0x04, 0x17
        /*004a*/ 	.short	(.L_19 - .L_18)
.L_18:
        /*004c*/ 	.word	0x00000000
        /*0050*/ 	.short	0x001a
        /*0052*/ 	.short	0x00d0
        /*0054*/ 	.byte	0x00, 0xf4, 0x21, 0x00


	//----- nvinfo : EIATTR_KPARAM_INFO
	.align		4
.L_19:
        /*0058*/ 	.byte	0x04, 0x17
        /*005a*/ 	.short	(.L_21 - .L_20)
.L_20:
        /*005c*/ 	.word	0x00000000
        /*0060*/ 	.short	0x0019
        /*0062*/ 	.short	0x00c8
        /*0064*/ 	.byte	0x00, 0xf4, 0x21, 0x00


	//----- nvinfo : EIATTR_KPARAM_INFO
	.align		4
.L_21:
        /*0068*/ 	.byte	0x04, 0x17
        /*006a*/ 	.short	(.L_23 - .L_22)
.L_22:
        /*006c*/ 	.word	0x00000000
        /*0070*/ 	.short	0x0018
        /*0072*/ 	.short	0x00c0
        /*0074*/ 	.byte	0x00, 0xf4, 0x21, 0x00


	//----- nvinfo : EIATTR_KPARAM_INFO
	.align		4
.L_23:
        /*0078*/ 	.byte	0x04, 0x17
        /*007a*/ 	.short	(.L_25 - .L_24)
.L_24:
        /*007c*/ 	.word	0x00000000
        /*0080*/ 	.short	0x0017
        /*0082*/ 	.short	0x00b8
        /*0084*/ 	.byte	0x00, 0xf4, 0x21, 0x00


	//----- nvinfo : EIATTR_KPARAM_INFO
	.align		4
.L_25:
        /*0088*/ 	.byte	0x04, 0x17
        /*008a*/ 	.short	(.L_27 - .L_26)
.L_26:
        /*008c*/ 	.word	0x00000000
        /*0090*/ 	.short	0x0016
        /*0092*/ 	.short	0x00b0
        /*0094*/ 	.byte	0x00, 0xf4, 0x21, 0x00


	//----- nvinfo : EIATTR_KPARAM_INFO
	.align		4
.L_27:
        /*0098*/ 	.byte	0x04, 0x17
        /*009a*/ 	.short	(.L_29 - .L_28)
.L_28:
        /*009c*/ 	.word	0x00000000
        /*00a0*/ 	.short	0x0015
        /*00a2*/ 	.short	0x00a8
        /*00a4*/ 	.byte	0x00, 0xf4, 0x21, 0x00


	//----- nvinfo : EIATTR_KPARAM_INFO
	.align		4
.L_29:
        /*00a8*/ 	.byte	0x04, 0x17
        /*00aa*/ 	.short	(.L_31 - .L_30)
.L_30:
        /*00ac*/ 	.word	0x00000000
        /*00b0*/ 	.short	0x0014
        /*00b2*/ 	.short	0x00a0
        /*00b4*/ 	.byte	0x00, 0xf4, 0x21, 0x00


	//----- nvinfo : EIATTR_KPARAM_INFO
	.align		4
.L_31:
        /*00b8*/ 	.byte	0x04, 0x17
        /*00ba*/ 	.short	(.L_33 - .L_32)
.L_32:
        /*00bc*/ 	.word	0x00000000
        /*00c0*/ 	.short	0x0013
        /*00c2*/ 	.short	0x0098
        /*00c4*/ 	.byte	0x00, 0xf4, 0x21, 0x00


	//----- nvinfo : EIATTR_KPARAM_INFO
	.align		4
.L_33:
        /*00c8*/ 	.byte	0x04, 0x17
        /*00ca*/ 	.short	(.L_35 - .L_34)
.L_34:
        /*00cc*/ 	.word	0x00000000
        /*00d0*/ 	.short	0x0012
        /*00d2*/ 	.short	0x0090
        /*00d4*/ 	.byte	0x00, 0xf4, 0x21, 0x00


	//----- nvinfo : EIATTR_KPARAM_INFO
	.align		4
.L_35:
        /*00d8*/ 	.byte	0x04, 0x17
        /*00da*/ 	.short	(.L_37 - .L_36)
.L_36:
        /*00dc*/ 	.word	0x00000000
        /*00e0*/ 	.short	0x0011
        /*00e2*/ 	.short	0x0088
        /*00e4*/ 	.byte	0x00, 0xf4, 0x21, 0x00


	//----- nvinfo : EIATTR_KPARAM_INFO
	.align		4
.L_37:
        /*00e8*/ 	.byte	0x04, 0x17
        /*00ea*/ 	.short	(.L_39 - .L_38)
.L_38:
        /*00ec*/ 	.word	0x00000000
        /*00f0*/ 	.short	0x0010
        /*00f2*/ 	.short	0x0080
        /*00f4*/ 	.byte	0x00, 0xf4, 0x21, 0x00


	//----- nvinfo : EIATTR_KPARAM_INFO
	.align		4
.L_39:
        /*00f8*/ 	.byte	0x04, 0x17
        /*00fa*/ 	.short	(.L_41 - .L_40)
.L_40:
        /*00fc*/ 	.word	0x00000000
        /*0100*/ 	.short	0x000f
        /*0102*/ 	.short	0x0078
        /*0104*/ 	.byte	0x00, 0xf4, 0x21, 0x00


	//----- nvinfo : EIATTR_KPARAM_INFO
	.align		4
.L_41:
        /*0108*/ 	.byte	0x04, 0x17
        /*010a*/ 	.short	(.L_43 - .L_42)
.L_42:
        /*010c*/ 	.word	0x00000000
        /*0110*/ 	.short	0x000e
        /*0112*/ 	.short	0x0070
        /*0114*/ 	.byte	0x00, 0xf4, 0x21, 0x00


	//----- nvinfo : EIATTR_KPARAM_INFO
	.align		4
.L_43:
        /*0118*/ 	.byte	0x04, 0x17
        /*011a*/ 	.short	(.L_45 - .L_44)
.L_44:
        /*011c*/ 	.word	0x00000000
        /*0120*/ 	.short	0x000d
        /*0122*/ 	.short	0x0068
        /*0124*/ 	.byte	0x00, 0xf4, 0x21, 0x00


	//----- nvinfo : EIATTR_KPARAM_INFO
	.align		4
.L_45:
        /*0128*/ 	.byte	0x04, 0x17
        /*012a*/ 	.short	(.L_47 - .L_46)
.L_46:
        /*012c*/ 	.word	0x00000000
        /*0130*/ 	.short	0x000c
        /*0132*/ 	.short	0x0060
        /*0134*/ 	.byte	0x00, 0xf4, 0x21, 0x00


	//----- nvinfo : EIATTR_KPARAM_INFO
	.align		4
.L_47:
        /*0138*/ 	.byte	0x04, 0x17
        /*013a*/ 	.short	(.L_49 - .L_48)
.L_48:
        /*013c*/ 	.word	0x00000000
        /*0140*/ 	.short	0x000b
        /*0142*/ 	.short	0x0058
        /*0144*/ 	.byte	0x00, 0xf4, 0x21, 0x00


	//----- nvinfo : EIATTR_KPARAM_INFO
	.align		4
.L_49:
        /*0148*/ 	.byte	0x04, 0x17
        /*014a*/ 	.short	(.L_51 - .L_50)
.L_50:
        /*014c*/ 	.word	0x00000000
        /*0150*/ 	.short	0x000a
        /*0152*/ 	.short	0x0050
        /*0154*/ 	.byte	0x00, 0xf4, 0x21, 0x00


	//----- nvinfo : EIATTR_KPARAM_INFO
	.align		4
.L_51:
        /*0158*/ 	.byte	0x04, 0x17
        /*015a*/ 	.short	(.L_53 - .L_52)
.L_52:
        /*015c*/ 	.word	0x00000000
        /*0160*/ 	.short	0x0009
        /*0162*/ 	.short	0x0048
        /*0164*/ 	.byte	0x00, 0xf4, 0x21, 0x00


	//----- nvinfo : EIATTR_KPARAM_INFO
	.align		4
.L_53:
        /*0168*/ 	.byte	0x04, 0x17
        /*016a*/ 	.short	(.L_55 - .L_54)
.L_54:
        /*016c*/ 	.word	0x00000000
        /*0170*/ 	.short	0x0008
        /*0172*/ 	.short	0x0040
        /*0174*/ 	.byte	0x00, 0xf4, 0x21, 0x00


	//----- nvinfo : EIATTR_KPARAM_INFO
	.align		4
.L_55:
        /*0178*/ 	.byte	0x04, 0x17
        /*017a*/ 	.short	(.L_57 - .L_56)
.L_56:
        /*017c*/ 	.word	0x00000000
        /*0180*/ 	.short	0x0007
        /*0182*/ 	.short	0x0038
        /*0184*/ 	.byte	0x00, 0xf4, 0x21, 0x00


	//----- nvinfo : EIATTR_KPARAM_INFO
	.align		4
.L_57:
        /*0188*/ 	.byte	0x04, 0x17
        /*018a*/ 	.short	(.L_59 - .L_58)
.L_58:
        /*018c*/ 	.word	0x00000000
        /*0190*/ 	.short	0x0006
        /*0192*/ 	.short	0x0030
        /*0194*/ 	.byte	0x00, 0xf4, 0x21, 0x00


	//----- nvinfo : EIATTR_KPARAM_INFO
	.align		4
.L_59:
        /*0198*/ 	.byte	0x04, 0x17
        /*019a*/ 	.short	(.L_61 - .L_60)
.L_60:
        /*019c*/ 	.word	0x00000000
        /*01a0*/ 	.short	0x0005
        /*01a2*/ 	.short	0x0028
        /*01a4*/ 	.byte	0x00, 0xf4, 0x21, 0x00


	//----- nvinfo : EIATTR_KPARAM_INFO
	.align		4
.L_61:
        /*01a8*/ 	.byte	0x04, 0x17
        /*01aa*/ 	.short	(.L_63 - .L_62)
.L_62:
        /*01ac*/ 	.word	0x00000000
        /*01b0*/ 	.short	0x0004
        /*01b2*/ 	.short	0x0020
        /*01b4*/ 	.byte	0x00, 0xf4, 0x21, 0x00


	//----- nvinfo : EIATTR_KPARAM_INFO
	.align		4
.L_63:
        /*01b8*/ 	.byte	0x04, 0x17
        /*01ba*/ 	.short	(.L_65 - .L_64)
.L_64:
        /*01bc*/ 	.word	0x00000000
        /*01c0*/ 	.short	0x0003
        /*01c2*/ 	.short	0x0018
        /*01c4*/ 	.byte	0x00, 0xf4, 0x21, 0x00


	//----- nvinfo : EIATTR_KPARAM_INFO
	.align		4
.L_65:
        /*01c8*/ 	.byte	0x04, 0x17
        /*01ca*/ 	.short	(.L_67 - .L_66)
.L_66:
        /*01cc*/ 	.word	0x00000000
        /*01d0*/ 	.short	0x0002
        /*01d2*/ 	.short	0x0010
        /*01d4*/ 	.byte	0x00, 0xf4, 0x21, 0x00


	//----- nvinfo : EIATTR_KPARAM_INFO
	.align		4
.L_67:
        /*01d8*/ 	.byte	0x04, 0x17
        /*01da*/ 	.short	(.L_69 - .L_68)
.L_68:
        /*01dc*/ 	.word	0x00000000
        /*01e0*/ 	.short	0x0001
        /*01e2*/ 	.short	0x0008
        /*01e4*/ 	.byte	0x00, 0xf4, 0x21, 0x00


	//----- nvinfo : EIATTR_KPARAM_INFO
	.align		4
.L_69:
        /*01e8*/ 	.byte	0x04, 0x17
        /*01ea*/ 	.short	(.L_71 - .L_70)
.L_70:
        /*01ec*/ 	.word	0x00000000
        /*01f0*/ 	.short	0x0000
        /*01f2*/ 	.short	0x0000
        /*01f4*/ 	.byte	0x00, 0xf4, 0x21, 0x00


	//----- nvinfo : EIATTR_SPARSE_MMA_MASK
	.align		4
.L_71:
        /*01f8*/ 	.byte	0x03, 0x50
        /*01fa*/ 	.short	0x0000


	//----- nvinfo : EIATTR_MAXREG_COUNT
	.align		4
        /*01fc*/ 	.byte	0x03, 0x1b
        /*01fe*/ 	.short	0x00ff


	//----- nvinfo : EIATTR_EXIT_INSTR_OFFSETS
	.align		4
        /*0200*/ 	.byte	0x04, 0x1c
        /*0202*/ 	.short	(.L_73 - .L_72)


	//   ....[0]....
.L_72:
        /*0204*/ 	.word	0x00000fc0


	//   ....[1]....
        /*0208*/ 	.word	0x00000fe0


	//----- nvinfo : EIATTR_REQNTID
	.align		4
.L_73:
        /*020c*/ 	.byte	0x04, 0x10
        /*020e*/ 	.short	(.L_75 - .L_74)
.L_74:
        /*0210*/ 	.word	0x00000100
        /*0214*/ 	.word	0x00000001
        /*0218*/ 	.word	0x00000001


	//----- nvinfo : EIATTR_CBANK_PARAM_SIZE
	.align		4
.L_75:
        /*021c*/ 	.byte	0x03, 0x19
        /*021e*/ 	.short	0x00f4


	//----- nvinfo : EIATTR_PARAM_CBANK
	.align		4
        /*0220*/ 	.byte	0x04, 0x0a
        /*0222*/ 	.short	(.L_77 - .L_76)
	.align		4
.L_76:
        /*0224*/ 	.word	index@(.nv.constant0.triton_poi_fused_cat_18)
        /*0228*/ 	.short	0x0210
        /*022a*/ 	.short	0x00f4


	//----- nvinfo : EIATTR_SW_WAR
	.align		4
.L_77:
        /*022c*/ 	.byte	0x04, 0x36
        /*022e*/ 	.short	(.L_79 - .L_78)
.L_78:
        /*0230*/ 	.word	0x00000008
.L_79:


//--------------------- .nv.callgraph             --------------------------
	.section	.nv.callgraph,"",@"SHT_CUDA_CALLGRAPH"
	.align	4
	.sectionentsize	8
	.align		4
        /*0000*/ 	.word	0x00000000
	.align		4
        /*0004*/ 	.word	0xffffffff
	.align		4
        /*0008*/ 	.word	0x00000000
	.align		4
        /*000c*/ 	.word	0xfffffffe
	.align		4
        /*0010*/ 	.word	0x00000000
	.align		4
        /*0014*/ 	.word	0xfffffffd
	.align		4
        /*0018*/ 	.word	0x00000000
	.align		4
        /*001c*/ 	.word	0xfffffffc


//--------------------- .text.triton_poi_fused_cat_18 --------------------------
	.section	.text.triton_poi_fused_cat_18,"ax",@progbits
	.align	128
        .global         triton_poi_fused_cat_18
        .type           triton_poi_fused_cat_18,@function
        .size           triton_poi_fused_cat_18,(.L_x_1 - triton_poi_fused_cat_18)
        .other          triton_poi_fused_cat_18,@"STO_CUDA_ENTRY STV_DEFAULT"
triton_poi_fused_cat_18:
.text.triton_poi_fused_cat_18:
[----:B------:R-:W0:Y:S01]  /*0000*/  LDC R1, c[0x0][0x28] ;  /* 0x00000a00ff017b82 */ /* 0x000e220000000800 */
[----:B------:R-:W1:Y:S07]  /*0010*/  S2R R0, SR_TID.X ;  /* 0x0000000000007919 */ /* 0x000e6e0000002100 */
[----:B------:R-:W2:Y:S01]  /*0020*/  LDC.64 R10, c[0x0][0x218] ;  /* 0x00008600ff0a7b82 */ /* 0x000ea20000000a00 */
[----:B------:R-:W-:Y:S01]  /*0030*/  ULDC.64 UR4, c[0x0][0x230] ;  /* 0x00008c0000047ab9 */ /* 0x000fe20000000a00 */
[----:B------:R-:W-:Y:S01]  /*0040*/  IMAD.MOV.U32 R22, RZ, RZ, RZ ;  /* 0x000000ffff167224 */ /* 0x000fe200078e00ff */
[----:B------:R-:W3:Y:S01]  /*0050*/  S2R R3, SR_CTAID.X ;  /* 0x0000000000037919 */ /* 0x000ee20000002500 */
[----:B------:R-:W-:Y:S01]  /*0060*/  IMAD.MOV.U32 R25, RZ, RZ, RZ ;  /* 0x000000ffff197224 */ /* 0x000fe200078e00ff */
[----:B------:R-:W-:-:S03]  /*0070*/  ULDC.64 UR6, c[0x0][0x268] ;  /* 0x00009a0000067ab9 */ /* 0x000fc60000000a00 */
[----:B------:R-:W4:Y:S01]  /*0080*/  LDC.64 R28, c[0x0][0x240] ;  /* 0x00009000ff1c7b82 */ /* 0x000f220000000a00 */
[----:B-1----:R-:W-:Y:S01]  /*0090*/  IMAD.SHL.U32 R0, R0, 0x2, RZ ;  /* 0x0000000200007824 */ /* 0x002fe200078e00ff */
[----:B---3--:R-:W-:-:S04]  /*00a0*/  SHF.R.S32.HI R24, RZ, 0x16, R3 ;  /* 0x00000016ff187819 */ /* 0x008fc80000011403 */
[----:B------:R-:W-:Y:S02]  /*00b0*/  LOP3.LUT R0, R0, 0x1fe, RZ, 0xc0, !PT ;  /* 0x000001fe00007812 */ /* 0x000fe400078ec0ff */
[----:B------:R-:W-:-:S03]  /*00c0*/  SGXT R24, R24, 0x1 ;  /* 0x000000011818781a */ /* 0x000fc60000000200 */
[----:B------:R-:W-:-:S04]  /*00d0*/  IMAD R3, R3, 0x200, R0 ;  /* 0x0000020003037824 */ /* 0x000fc800078e0200 */
[----:B------:R-:W-:Y:S01]  /*00e0*/  IMAD.HI R6, R3, 0x7fc01ff1, RZ ;  /* 0x7fc01ff103067827 */ /* 0x000fe200078e02ff */
[----:B------:R-:W-:-:S04]  /*00f0*/  LEA.HI R0, R24, R3, RZ, 0x4 ;  /* 0x0000000318007211 */ /* 0x000fc800078f20ff */
[----:B------:R-:W-:Y:S02]  /*0100*/  SHF.R.S32.HI R0, RZ, 0x4, R0 ;  /* 0x00000004ff007819 */ /* 0x000fe40000011400 */
[----:B------:R-:W-:-:S03]  /*0110*/  SHF.R.U32.HI R7, RZ, 0x1f, R6 ;  /* 0x0000001fff077819 */ /* 0x000fc60000011606 */
[----:B------:R-:W-:Y:S01]  /*0120*/  IMAD.HI R2, R0, 0x7fc01ff1, RZ ;  /* 0x7fc01ff100027827 */ /* 0x000fe200078e02ff */
[----:B------:R-:W-:-:S04]  /*0130*/  LEA.HI.SX32 R6, R6, R7, 0x12 ;  /* 0x0000000706067211 */ /* 0x000fc800078f92ff */
[----:B------:R-:W-:-:S04]  /*0140*/  SHF.R.U32.HI R5, RZ, 0x1f, R2 ;  /* 0x0000001fff057819 */ /* 0x000fc80000011602 */
[----:B------:R-:W-:Y:S02]  /*0150*/  LEA.HI.SX32 R5, R2, R5, 0x16 ;  /* 0x0000000502057211 */ /* 0x000fe400078fb2ff */
[----:B------:R-:W-:-:S03]  /*0160*/  SHF.R.S32.HI R2, RZ, 0x1f, R3 ;  /* 0x0000001fff027819 */ /* 0x000fc60000011403 */
[----:B------:R-:W-:Y:S01]  /*0170*/  IMAD R7, R5, -0x804, R0 ;  /* 0xfffff7fc05077824 */ /* 0x000fe200078e0200 */
[----:B------:R-:W-:Y:S01]  /*0180*/  LEA.HI R2, R2, R3, RZ, 0x2 ;  /* 0x0000000302027211 */ /* 0x000fe200078f10ff */
[----:B------:R-:W-:-:S03]  /*0190*/  IMAD.SHL.U32 R0, R6, 0x200, RZ ;  /* 0x0000020006007824 */ /* 0x000fc600078e00ff */
[----:B------:R-:W-:Y:S02]  /*01a0*/  SHF.R.S32.HI R5, RZ, 0x1f, R7 ;  /* 0x0000001fff057819 */ /* 0x000fe40000011407 */
[----:B------:R-:W-:Y:S02]  /*01b0*/  IADD3 R18, P0, R7, R0, RZ ;  /* 0x0000000007127210 */ /* 0x000fe40007f1e0ff */
[----:B------:R-:W-:Y:S02]  /*01c0*/  SHF.R.S32.HI R4, RZ, 0x2, R2 ;  /* 0x00000002ff047819 */ /* 0x000fe40000011402 */
[----:B------:R-:W-:Y:S02]  /*01d0*/  LEA.HI.X.SX32 R5, R0, R5, 0x1, P0 ;  /* 0x0000000500057211 */ /* 0x000fe400000f0eff */
[----:B------:R-:W-:Y:S02]  /*01e0*/  LEA.HI R0, R4, R4, RZ, 0x2 ;  /* 0x0000000404007211 */ /* 0x000fe400078f10ff */
[----:B------:R-:W-:-:S02]  /*01f0*/  SHF.L.U32 R19, R18, 0x2, RZ ;  /* 0x0000000212137819 */ /* 0x000fc400000006ff */
[----:B------:R-:W-:Y:S02]  /*0200*/  SHF.L.U64.HI R18, R18, 0x2, R5 ;  /* 0x0000000212127819 */ /* 0x000fe40000010205 */
[----:B------:R-:W-:Y:S01]  /*0210*/  LOP3.LUT R5, R0, 0xfffffffc, RZ, 0xc0, !PT ;  /* 0xfffffffc00057812 */ /* 0x000fe200078ec0ff */
[----:B------:R-:W-:Y:S01]  /*0220*/  VIADD R0, R7, 0xfffffffc ;  /* 0xfffffffc07007836 */ /* 0x000fe20000000000 */
[----:B------:R-:W-:Y:S02]  /*0230*/  LOP3.LUT R2, R2, 0xfffffffc, RZ, 0xc0, !PT ;  /* 0xfffffffc02027812 */ /* 0x000fe400078ec0ff */
[----:B------:R-:W-:Y:S01]  /*0240*/  IADD3 R12, R7, -0x204, RZ ;  /* 0xfffffdfc070c7810 */ /* 0x000fe20007ffe0ff */
[----:B------:R-:W-:Y:S01]  /*0250*/  IMAD.IADD R4, R4, 0x1, -R5 ;  /* 0x0000000104047824 */ /* 0x000fe200078e0a05 */
[----:B------:R-:W-:Y:S01]  /*0260*/  ISETP.GE.U32.AND P0, PT, R0, 0x200, PT ;  /* 0x000002000000780c */ /* 0x000fe20003f06070 */
[----:B------:R-:W-:Y:S01]  /*0270*/  IMAD.MOV.U32 R5, RZ, RZ, 0xc800 ;  /* 0x0000c800ff057424 */ /* 0x000fe200078e00ff */
[----:B------:R-:W-:Y:S01]  /*0280*/  HFMA2.MMA R0, -RZ, RZ, 0, 5.9604644775390625e-06 ;  /* 0x00000064ff007435 */ /* 0x000fe200000001ff */
[C---:B------:R-:W-:Y:S01]  /*0290*/  IMAD.IADD R23, R3.reuse, 0x1, -R2 ;  /* 0x0000000103177824 */ /* 0x040fe200078e0a02 */
[C---:B------:R-:W-:Y:S01]  /*02a0*/  ISETP.LT.AND P3, PT, R3.reuse, 0x20100, !P0 ;  /* 0x000201000300780c */ /* 0x040fe20004761270 */
[----:B------:R-:W-:Y:S01]  /*02b0*/  IMAD R20, R6, R5, 0x21 ;  /* 0x0000002106147424 */ /* 0x000fe200078e0205 */
[----:B------:R-:W-:Y:S01]  /*02c0*/  ISETP.GE.U32.AND P2, PT, R12, 0x200, PT ;  /* 0x000002000c00780c */ /* 0x000fe20003f46070 */
[----:B------:R-:W-:Y:S01]  /*02d0*/  VIADD R13, R3, 0x1 ;  /* 0x00000001030d7836 */ /* 0x000fe20000000000 */
[----:B------:R-:W-:Y:S01]  /*02e0*/  IADD3 R16, P1, R19, UR4, RZ ;  /* 0x0000000413107c10 */ /* 0x000fe2000ff3e0ff */
[----:B------:R-:W-:Y:S01]  /*02f0*/  IMAD.IADD R5, R23, 0x1, R20 ;  /* 0x0000000117057824 */ /* 0x000fe200078e0214 */
[----:B------:R-:W-:-:S02]  /*0300*/  ISETP.LT.AND P6, PT, R3, 0x20100, !P2 ;  /* 0x000201000300780c */ /* 0x000fc400057c1270 */
[----:B------:R-:W-:Y:S01]  /*0310*/  IMAD R27, R7, R0, -0x190 ;  /* 0xfffffe70071b7424 */ /* 0x000fe200078e0200 */
[----:B------:R-:W-:Y:S01]  /*0320*/  LEA.HI R24, R24, R13, RZ, 0x2 ;  /* 0x0000000d18187211 */ /* 0x000fe200078f10ff */
[----:B------:R-:W-:Y:S01]  /*0330*/  IMAD R0, R4, 0xa, R5 ;  /* 0x0000000a04007824 */ /* 0x000fe200078e0205 */
[----:B------:R-:W-:Y:S01]  /*0340*/  IADD3.X R17, R18, UR5, RZ, P1, !PT ;  /* 0x0000000512117c10 */ /* 0x000fe20008ffe4ff */
[----:B------:R-:W-:Y:S01]  /*0350*/  ULDC.64 UR4, c[0x0][0x208] ;  /* 0x0000820000047ab9 */ /* 0x000fe20000000a00 */
[----:B------:R-:W-:Y:S02]  /*0360*/  IADD3 R8, P1, R19, UR6, RZ ;  /* 0x0000000613087c10 */ /* 0x000fe4000ff3e0ff */
[----:B------:R-:W-:Y:S01]  /*0370*/  IADD3 R15, R27, R0, RZ ;  /* 0x000000001b0f7210 */ /* 0x000fe20007ffe0ff */
[----:B------:R-:W-:Y:S01]  /*0380*/  IMAD.MOV.U32 R0, RZ, RZ, RZ ;  /* 0x000000ffff007224 */ /* 0x000fe200078e00ff */
[----:B------:R-:W-:Y:S01]  /*0390*/  LOP3.LUT R24, R24, 0xfffffffc, RZ, 0xc0, !PT ;  /* 0xfffffffc18187812 */ /* 0x000fe200078ec0ff */
[----:B------:R-:W-:Y:S01]  /*03a0*/  IMAD.MOV.U32 R5, RZ, RZ, RZ ;  /* 0x000000ffff057224 */ /* 0x000fe200078e00ff */
[----:B------:R-:W-:Y:S01]  /*03b0*/  MOV R2, RZ ;  /* 0x000000ff00027202 */ /* 0x000fe20000000f00 */
[----:B--2---:R-:W-:Y:S01]  /*03c0*/  IMAD.WIDE R14, R15, 0x4, R10 ;  /* 0x000000040f0e7825 */ /* 0x004fe200078e020a */
[----:B------:R-:W2:Y:S01]  /*03d0*/  @P3 LDG.E.EL R22, desc[UR4][R16.64+-0x10] ;  /* 0xfffff00410163981 */ /* 0x000ea2000c2e1900 */
[----:B------:R-:W-:Y:S01]  /*03e0*/  IADD3.X R9, R18, UR7, RZ, P1, !PT ;  /* 0x0000000712097c10 */ /* 0x000fe20008ffe4ff */
[----:B------:R-:W-:-:S02]  /*03f0*/  ULDC.64 UR6, c[0x0][0x2a0] ;  /* 0x0000a80000067ab9 */ /* 0x000fc40000000a00 */
[----:B------:R1:W3:Y:S01]  /*0400*/  @P3 LDG.E R0, desc[UR4][R14.64] ;  /* 0x000000040e003981 */ /* 0x0002e2000c1e1900 */
[----:B------:R-:W-:-:S03]  /*0410*/  IADD3 R13, R13, -R24, RZ ;  /* 0x800000180d0d7210 */ /* 0x000fc60007ffe0ff */
[----:B------:R5:W3:Y:S01]  /*0420*/  @P3 LDG.E.EL R25, desc[UR4][R16.64+-0x10] ;  /* 0xfffff00410193981 */ /* 0x000ae2000c2e1900 */
[----:B------:R-:W-:-:S03]  /*0430*/  IMAD.MOV.U32 R21, RZ, RZ, RZ ;  /* 0x000000ffff157224 */ /* 0x000fc600078e00ff */
[----:B------:R-:W3:Y:S01]  /*0440*/  @P6 LDG.E.EL R5, desc[UR4][R8.64+-0x810] ;  /* 0xfff7f00408056981 */ /* 0x000ee2000c2e1900 */
[----:B-1----:R-:W1:Y:S01]  /*0450*/  LDC.64 R14, c[0x0][0x248] ;  /* 0x00009200ff0e7b82 */ /* 0x002e620000000a00 */
[----:B------:R-:W-:Y:S02]  /*0460*/  IMAD.IADD R20, R13, 0x1, R20 ;  /* 0x000000010d147824 */ /* 0x000fe400078e0214 */
[----:B------:R4:W3:Y:S05]  /*0470*/  @P6 LDG.E.EL R2, desc[UR4][R8.64+-0x810] ;  /* 0xfff7f00408026981 */ /* 0x0008ea000c2e1900 */
[----:B-----5:R-:W5:Y:S01]  /*0480*/  LDC.64 R16, c[0x0][0x278] ;  /* 0x00009e00ff107b82 */ /* 0x020f620000000a00 */
[----:B----4-:R-:W-:-:S04]  /*0490*/  IMAD.WIDE R8, R23, 0x4, R28 ;  /* 0x0000000417087825 */ /* 0x010fc800078e021c */
[----:B------:R-:W-:Y:S01]  /*04a0*/  IMAD R24, R4, 0xa, R20 ;  /* 0x0000000a04187824 */ /* 0x000fe200078e0214 */
[----:B------:R4:W3:Y:S01]  /*04b0*/  @P3 LDG.E.EL R21, desc[UR4][R8.64+0xc] ;  /* 0x00000c0408153981 */ /* 0x0008e2000c2e1900 */
[----:B------:R-:W-:Y:S02]  /*04c0*/  IMAD.MOV.U32 R20, RZ, RZ, RZ ;  /* 0x000000ffff147224 */ /* 0x000fe400078e00ff */
[----:B------:R-:W-:-:S05]  /*04d0*/  IMAD.WIDE R28, R13, 0x4, R28 ;  /* 0x000000040d1c7825 */ /* 0x000fca00078e021c */
[----:B------:R1:W3:Y:S01]  /*04e0*/  @P3 LDG.E.EL R20, desc[UR4][R28.64+0xc] ;  /* 0x00000c041c143981 */ /* 0x0002e2000c2e1900 */
[----:B------:R-:W-:Y:S02]  /*04f0*/  IMAD.MOV.U32 R26, RZ, RZ, RZ ;  /* 0x000000ffff1a7224 */ /* 0x000fe400078e00ff */
[----:B-1----:R-:W-:Y:S01]  /*0500*/  IMAD.WIDE R14, R4, 0x4, R14 ;  /* 0x00000004040e7825 */ /* 0x002fe200078e020e */
[----:B----4-:R-:W-:-:S03]  /*0510*/  CS2R R8, SRZ ;  /* 0x0000000000087805 */ /* 0x010fc6000001ff00 */
[----:B-----5:R-:W-:Y:S01]  /*0520*/  IMAD.WIDE R16, R23, 0x4, R16 ;  /* 0x0000000417107825 */ /* 0x020fe200078e0210 */
[----:B------:R-:W4:Y:S04]  /*0530*/  @P3 LDG.E.EL R26, desc[UR4][R14.64+0xc] ;  /* 0x00000c040e1a3981 */ /* 0x000f28000c2e1900 */
[----:B------:R1:W5:Y:S01]  /*0540*/  @P6 LDG.E.EL.64 R8, desc[UR4][R16.64+0x20] ;  /* 0x0000200410086981 */ /* 0x000362000c2e1b00 */
[----:B------:R-:W-:-:S05]  /*0550*/  IADD3 R27, R27, R24, RZ ;  /* 0x000000181b1b7210 */ /* 0x000fca0007ffe0ff */
[----:B0-----:R-:W-:-:S04]  /*0560*/  IMAD.WIDE R28, R27, 0x4, R10 ;  /* 0x000000041b1c7825 */ /* 0x001fc800078e020a */
[----:B------:R-:W-:Y:S02]  /*0570*/  IMAD.MOV.U32 R27, RZ, RZ, 0x70800 ;  /* 0x00070800ff1b7424 */ /* 0x000fe400078e00ff */
[----:B------:R-:W-:-:S06]  /*0580*/  IMAD.MOV.U32 R24, RZ, RZ, RZ ;  /* 0x000000ffff187224 */ /* 0x000fcc00078e00ff */
[----:B------:R-:W5:Y:S01]  /*0590*/  @P3 LDG.E R24, desc[UR4][R28.64] ;  /* 0x000000041c183981 */ /* 0x000f62000c1e1900 */
[----:B--2---:R-:W-:-:S05]  /*05a0*/  SEL R22, R22, RZ, P3 ;  /* 0x000000ff16167207 */ /* 0x004fca0001800000 */
[----:B------:R-:W-:Y:S01]  /*05b0*/  FADD R11, R22, -R22 ;  /* 0x80000016160b7221 */ /* 0x000fe20000000000 */
[----:B---3--:R-:W-:Y:S02]  /*05c0*/  SEL R5, R5, RZ, P6 ;  /* 0x000000ff05057207 */ /* 0x008fe40003000000 */
[----:B------:R-:W-:Y:S02]  /*05d0*/  SEL R10, R21, RZ, P3 ;  /* 0x000000ff150a7207 */ /* 0x000fe40001800000 */
[----:B------:R-:W-:-:S03]  /*05e0*/  SEL R21, R25, RZ, P3 ;  /* 0x000000ff19157207 */ /* 0x000fc60001800000 */
[----:B------:R-:W-:Y:S02]  /*05f0*/  FFMA R10, R11, R10, R22 ;  /* 0x0000000a0b0a7223 */ /* 0x000fe40000000016 */
[----:B-1----:R-:W-:Y:S01]  /*0600*/  FADD R16, R21, -R21 ;  /* 0x8000001515107221 */ /* 0x002fe20000000000 */
[----:B------:R-:W-:Y:S01]  /*0610*/  SEL R11, R20, RZ, P3 ;  /* 0x000000ff140b7207 */ /* 0x000fe20001800000 */
[----:B------:R-:W-:-:S04]  /*0620*/  HFMA2.MMA R25, -RZ, RZ, 0, 0 ;  /* 0x00000000ff197435 */ /* 0x000fc800000001ff */
[----:B------:R-:W-:Y:S01]  /*0630*/  FFMA R11, R16, R11, R21 ;  /* 0x0000000b100b7223 */ /* 0x000fe20000000015 */
[----:B------:R-:W-:Y:S02]  /*0640*/  SEL R21, R0, RZ, P3 ;  /* 0x000000ff00157207 */ /* 0x000fe40001800000 */
[----:B----4-:R-:W-:Y:S01]  /*0650*/  SEL R26, R26, RZ, P3 ;  /* 0x000000ff1a1a7207 */ /* 0x010fe20001800000 */
[----:B------:R-:W-:Y:S01]  /*0660*/  FADD R20, R5, -R5 ;  /* 0x8000000505147221 */ /* 0x000fe20000000000 */
[----:B------:R-:W0:Y:S01]  /*0670*/  LDC.64 R16, c[0x0][0x280] ;  /* 0x0000a000ff107b82 */ /* 0x000e220000000a00 */
[----:B------:R-:W-:Y:S01]  /*0680*/  FADD R10, -R21, R10 ;  /* 0x0000000a150a7221 */ /* 0x000fe20000000100 */
[----:B------:R1:W2:Y:S01]  /*0690*/  @P3 LDG.E.EL R25, desc[UR4][R14.64+0xc] ;  /* 0x00000c040e193981 */ /* 0x0002a2000c2e1900 */
[----:B-----5:R-:W-:Y:S02]  /*06a0*/  SEL R8, R8, RZ, P6 ;  /* 0x000000ff08087207 */ /* 0x020fe40003000000 */
[----:B------:R-:W-:-:S03]  /*06b0*/  FFMA R0, R10, R26, R21 ;  /* 0x0000001a0a007223 */ /* 0x000fc60000000015 */
[----:B------:R-:W-:Y:S01]  /*06c0*/  FFMA R10, R20, R8, R5 ;  /* 0x00000008140a7223 */ /* 0x000fe20000000005 */
[----:B-1----:R-:W-:Y:S01]  /*06d0*/  SEL R15, R2, RZ, P6 ;  /* 0x000000ff020f7207 */ /* 0x002fe20003000000 */
[----:B------:R-:W-:Y:S02]  /*06e0*/  IMAD R2, R6, R27, 0x193 ;  /* 0x0000019306027424 */ /* 0x000fe400078e021b */
[----:B------:R-:W1:Y:S01]  /*06f0*/  LDC.64 R26, c[0x0][0x288] ;  /* 0x0000a200ff1a7b82 */ /* 0x000e620000000a00 */
[----:B------:R-:W-:Y:S01]  /*0700*/  SEL R8, R9, RZ, P6 ;  /* 0x000000ff09087207 */ /* 0x000fe20003000000 */
[--C-:B------:R-:W-:Y:S01]  /*0710*/  FADD R20, R15, -R15.reuse ;  /* 0x8000000f0f147221 */ /* 0x100fe20000000000 */
[----:B------:R-:W-:Y:S01]  /*0720*/  IADD3 R5, R23, R2, RZ ;  /* 0x0000000217057210 */ /* 0x000fe20007ffe0ff */
[----:B------:R-:W-:Y:S02]  /*0730*/  IMAD.MOV.U32 R14, RZ, RZ, 0x384 ;  /* 0x00000384ff0e7424 */ /* 0x000fe400078e00ff */
[----:B------:R-:W-:Y:S01]  /*0740*/  FFMA R8, R20, R8, R15 ;  /* 0x0000000814087223 */ /* 0x000fe2000000000f */
[----:B------:R-:W-:-:S02]  /*0750*/  VIADD R20, R7, 0xfffffbfc ;  /* 0xfffffbfc07147836 */ /* 0x000fc40000000000 */
[----:B------:R-:W-:Y:S02]  /*0760*/  IMAD.IADD R9, R13, 0x1, R2 ;  /* 0x000000010d097824 */ /* 0x000fe400078e0202 */
[----:B------:R-:W-:Y:S01]  /*0770*/  IMAD R2, R7, R14, -0xe1e10 ;  /* 0xfff1e1f007027424 */ /* 0x000fe200078e020e */
[----:B------:R-:W-:Y:S01]  /*0780*/  ISETP.GE.U32.AND P4, PT, R20, 0x200, PT ;  /* 0x000002001400780c */ /* 0x000fe20003f86070 */
[C---:B------:R-:W-:Y:S01]  /*0790*/  IMAD R5, R4.reuse, 0x1e, R5 ;  /* 0x0000001e04057824 */ /* 0x040fe200078e0205 */
[----:B------:R-:W3:Y:S02]  /*07a0*/  LDC.64 R14, c[0x0][0x2b0] ;  /* 0x0000ac00ff0e7b82 */ /* 0x000ee40000000a00 */
[----:B------:R-:W-:Y:S02]  /*07b0*/  ISETP.LT.AND P5, PT, R3, 0x20100, !P4 ;  /* 0x000201000300780c */ /* 0x000fe400067a1270 */
[----:B------:R-:W-:Y:S01]  /*07c0*/  IADD3 R21, R2, R5, RZ ;  /* 0x0000000502157210 */ /* 0x000fe20007ffe0ff */
[----:B0-----:R-:W-:-:S04]  /*07d0*/  IMAD.WIDE R28, R4, 0x4, R16 ;  /* 0x00000004041c7825 */ /* 0x001fc800078e0210 */
[----:B------:R-:W-:Y:S02]  /*07e0*/  IMAD R9, R4, 0x1e, R9 ;  /* 0x0000001e04097824 */ /* 0x000fe400078e0209 */
[----:B-1----:R-:W-:Y:S01]  /*07f0*/  IMAD.WIDE R16, R21, 0x4, R26 ;  /* 0x0000000415107825 */ /* 0x002fe200078e021a */
[----:B------:R-:W-:-:S03]  /*0800*/  CS2R R20, SRZ ;  /* 0x0000000000147805 */ /* 0x000fc6000001ff00 */
[----:B------:R-:W-:Y:S01]  /*0810*/  IMAD.IADD R2, R2, 0x1, R9 ;  /* 0x0000000102027824 */ /* 0x000fe200078e0209 */
[----:B------:R-:W-:Y:S01]  /*0820*/  MOV R9, RZ ;  /* 0x000000ff00097202 */ /* 0x000fe20000000f00 */
[----:B------:R-:W-:Y:S01]  /*0830*/  IMAD.MOV.U32 R5, RZ, RZ, RZ ;  /* 0x000000ffff057224 */ /* 0x000fe200078e00ff */
[----:B------:R0:W4:Y:S01]  /*0840*/  @P5 LDG.E R20, desc[UR4][R16.64] ;  /* 0x0000000410145981 */ /* 0x000122000c1e1900 */
[----:B------:R-:W-:-:S03]  /*0850*/  IMAD.WIDE R26, R2, 0x4, R26 ;  /* 0x00000004021a7825 */ /* 0x000fc600078e021a */
[----:B------:R-:W5:Y:S01]  /*0860*/  @P6 LDG.E.EL R9, desc[UR4][R28.64+0x20] ;  /* 0x000020041c096981 */ /* 0x000f62000c2e1900 */
[----:B------:R-:W-:-:S03]  /*0870*/  IMAD.MOV.U32 R2, RZ, RZ, RZ ;  /* 0x000000ffff027224 */ /* 0x000fc600078e00ff */
[----:B------:R1:W2:Y:S01]  /*0880*/  @P6 LDG.E.EL R5, desc[UR4][R28.64+0x20] ;  /* 0x000020041c056981 */ /* 0x0002a2000c2e1900 */
[----:B0-----:R-:W-:-:S03]  /*0890*/  IADD3 R16, P1, R19, UR6, RZ ;  /* 0x0000000613107c10 */ /* 0x001fc6000ff3e0ff */
[----:B------:R3:W2:Y:S01]  /*08a0*/  @P5 LDG.E R2, desc[UR4][R26.64] ;  /* 0x000000041a025981 */ /* 0x0006a2000c1e1900 */
[----:B------:R-:W-:Y:S01]  /*08b0*/  IADD3.X R17, R18, UR7, RZ, P1, !PT ;  /* 0x0000000712117c10 */ /* 0x000fe20008ffe4ff */
[----:B------:R-:W-:Y:S01]  /*08c0*/  IMAD.MOV.U32 R22, RZ, RZ, RZ ;  /* 0x000000ffff167224 */ /* 0x000fe200078e00ff */
[----:B------:R-:W-:Y:S01]  /*08d0*/  ULDC.64 UR6, c[0x0][0x2d8] ;  /* 0x0000b60000067ab9 */ /* 0x000fe20000000a00 */
[----:B-1----:R-:W-:Y:S02]  /*08e0*/  CS2R R28, SRZ ;  /* 0x00000000001c7805 */ /* 0x002fe4000001ff00 */
[----:B------:R-:W2:Y:S01]  /*08f0*/  @P5 LDG.E.EL R21, desc[UR4][R16.64+-0x1010] ;  /* 0xffeff00410155981 */ /* 0x000ea2000c2e1900 */
[----:B---3--:R-:W-:-:S03]  /*0900*/  IMAD.WIDE R26, R23, 0x4, R14 ;  /* 0x00000004171a7825 */ /* 0x008fc600078e020e */
[----:B------:R-:W3:Y:S04]  /*0910*/  @P5 LDG.E.EL R29, desc[UR4][R16.64+-0x1010] ;  /* 0xffeff004101d5981 */ /* 0x000ee8000c2e1900 */
[----:B------:R0:W3:Y:S01]  /*0920*/  @P5 LDG.E.EL R28, desc[UR4][R26.64+0x34] ;  /* 0x000034041a1c5981 */ /* 0x0000e2000c2e1900 */
[----:B------:R-:W-:-:S05]  /*0930*/  IMAD.WIDE R14, R13, 0x4, R14 ;  /* 0x000000040d0e7825 */ /* 0x000fca00078e020e */
[----:B------:R1:W4:Y:S01]  /*0940*/  @P5 LDG.E.EL R22, desc[UR4][R14.64+0x34] ;  /* 0x000034040e165981 */ /* 0x000322000c2e1900 */
[----:B------:R-:W-:Y:S01]  /*0950*/  SEL R24, R24, RZ, P3 ;  /* 0x000000ff18187207 */ /* 0x000fe20001800000 */
[----:B0-----:R-:W0:Y:S08]  /*0960*/  LDC.64 R26, c[0x0][0x250] ;  /* 0x00009400ff1a7b82 */ /* 0x001e300000000a00 */
[----:B-1----:R-:W1:Y:S02]  /*0970*/  LDC.64 R14, c[0x0][0x2b8] ;  /* 0x0000ae00ff0e7b82 */ /* 0x002e640000000a00 */
[----:B-1----:R-:W-:Y:S01]  /*0980*/  IMAD.WIDE R14, R4, 0x4, R14 ;  /* 0x00000004040e7825 */ /* 0x002fe200078e020e */
[----:B--2---:R-:W-:-:S05]  /*0990*/  SEL R21, R21, RZ, P5 ;  /* 0x000000ff15157207 */ /* 0x004fca0002800000 */
[----:B------:R-:W-:Y:S01]  /*09a0*/  FADD R16, R21, -R21 ;  /* 0x8000001515107221 */ /* 0x000fe20000000000 */
[----:B---3--:R-:W-:-:S05]  /*09b0*/  SEL R28, R28, RZ, P5 ;  /* 0x000000ff1c1c7207 */ /* 0x008fca0002800000 */
[----:B------:R-:W-:Y:S01]  /*09c0*/  FFMA R21, R16, R28, R21 ;  /* 0x0000001c10157223 */ /* 0x000fe20000000015 */
[----:B------:R-:W-:-:S06]  /*09d0*/  IMAD.MOV.U32 R28, RZ, RZ, RZ ;  /* 0x000000ffff1c7224 */ /* 0x000fcc00078e00ff */
[----:B------:R-:W2:Y:S01]  /*09e0*/  @P5 LDG.E.EL R28, desc[UR4][R14.64+0x34] ;  /* 0x000034040e1c5981 */ /* 0x000ea2000c2e1900 */
[----:B------:R-:W-:Y:S02]  /*09f0*/  SEL R29, R29, RZ, P5 ;  /* 0x000000ff1d1d7207 */ /* 0x000fe40002800000 */
[----:B----4-:R-:W-:-:S03]  /*0a00*/  SEL R22, R22, RZ, P5 ;  /* 0x000000ff16167207 */ /* 0x010fc60002800000 */
[----:B------:R-:W-:-:S04]  /*0a10*/  FADD R16, R29, -R29 ;  /* 0x8000001d1d107221 */ /* 0x000fc80000000000 */
[----:B------:R-:W-:Y:S01]  /*0a20*/  FFMA R22, R16, R22, R29 ;  /* 0x0000001610167223 */ /* 0x000fe2000000001d */
[----:B------:R-:W-:-:S04]  /*0a30*/  IADD3 R16, P1, R19, UR6, RZ ;  /* 0x0000000613107c10 */ /* 0x000fc8000ff3e0ff */
[----:B------:R-:W-:Y:S02]  /*0a40*/  IADD3.X R17, R18, UR7, RZ, P1, !PT ;  /* 0x0000000712117c10 */ /* 0x000fe40008ffe4ff */
[----:B------:R-:W1:Y:S01]  /*0a50*/  LDC.64 R18, c[0x0][0x2e8] ;  /* 0x0000ba00ff127b82 */ /* 0x000e620000000a00 */
[----:B------:R-:W-:Y:S02]  /*0a60*/  SEL R25, R25, RZ, P3 ;  /* 0x000000ff19197207 */ /* 0x000fe40001800000 */
[----:B------:R-:W-:Y:S02]  /*0a70*/  ISETP.GT.AND P3, PT, R7, 0x603, PT ;  /* 0x000006030700780c */ /* 0x000fe40003f64270 */
[----:B------:R-:W-:Y:S02]  /*0a80*/  SEL R20, R20, RZ, P5 ;  /* 0x000000ff14147207 */ /* 0x000fe40002800000 */
[----:B------:R-:W-:Y:S01]  /*0a90*/  ISETP.LT.AND P1, PT, R3, 0x20100, P3 ;  /* 0x000201000300780c */ /* 0x000fe20001f21270 */
[----:B------:R-:W-:-:S02]  /*0aa0*/  IMAD.MOV.U32 R29, RZ, RZ, RZ ;  /* 0x000000ffff1d7224 */ /* 0x000fc400078e00ff */
[----:B------:R-:W-:-:S10]  /*0ab0*/  FADD R21, -R20, R21 ;  /* 0x0000001514157221 */ /* 0x000fd40000000100 */
[----:B------:R-:W3:Y:S01]  /*0ac0*/  @P1 LDG.E.EL R29, desc[UR4][R16.64+-0x1810] ;  /* 0xffe7f004101d1981 */ /* 0x000ee2000c2e1900 */
[----:B-1----:R-:W-:-:S04]  /*0ad0*/  IMAD.WIDE R18, R23, 0x4, R18 ;  /* 0x0000000417127825 */ /* 0x002fc800078e0212 */
[----:B------:R-:W-:-:S05]  /*0ae0*/  IMAD R13, R6, 0x32000, R23 ;  /* 0x00032000060d7824 */ /* 0x000fca00078e0217 */
[----:B------:R-:W-:-:S05]  /*0af0*/  IADD3 R13, R13, 0xa8, RZ ;  /* 0x000000a80d0d7810 */ /* 0x000fca0007ffe0ff */
[----:B------:R-:W-:-:S04]  /*0b00*/  IMAD R13, R4, 0x14, R13 ;  /* 0x00000014040d7824 */ /* 0x000fc800078e020d */
[----:B------:R-:W-:-:S04]  /*0b10*/  IMAD R13, R12, 0x190, R13 ;  /* 0x000001900c0d7824 */ /* 0x000fc800078e020d */
[----:B0-----:R-:W-:Y:S01]  /*0b20*/  IMAD.WIDE R26, R13, 0x4, R26 ;  /* 0x000000040d1a7825 */ /* 0x001fe200078e021a */
[----:B------:R-:W-:-:S06]  /*0b30*/  CS2R R12, SRZ ;  /* 0x00000000000c7805 */ /* 0x000fcc000001ff00 */
[----:B------:R0:W4:Y:S02]  /*0b40*/  @P6 LDG.E.64 R12, desc[UR4][R26.64] ;  /* 0x000000041a0c6981 */ /* 0x000124000c1e1b00 */
[----:B0-----:R-:W-:-:S06]  /*0b50*/  CS2R R26, SRZ ;  /* 0x00000000001a7805 */ /* 0x001fcc000001ff00 */
[----:B------:R-:W4:Y:S04]  /*0b60*/  @P1 LDG.E.EL R27, desc[UR4][R16.64+-0x1810] ;  /* 0xffe7f004101b1981 */ /* 0x000f28000c2e1900 */
[----:B------:R0:W4:Y:S01]  /*0b70*/  @P5 LDG.E.EL R26, desc[UR4][R14.64+0x34] ;  /* 0x000034040e1a5981 */ /* 0x000122000c2e1900 */
[----:B--2---:R-:W-:Y:S01]  /*0b80*/  SEL R28, R28, RZ, P5 ;  /* 0x000000ff1c1c7207 */ /* 0x004fe20002800000 */
[----:B------:R-:W-:Y:S01]  /*0b90*/  IMAD R23, R6, 0x1c4000, R23 ;  /* 0x001c400006177824 */ /* 0x000fe200078e0217 */
[----:B0-----:R-:W0:Y:S03]  /*0ba0*/  LDC.64 R14, c[0x0][0x2c0] ;  /* 0x0000b000ff0e7b82 */ /* 0x001e260000000a00 */
[----:B------:R-:W-:Y:S01]  /*0bb0*/  FFMA R28, R21, R28, R20 ;  /* 0x0000001c151c7223 */ /* 0x000fe20000000014 */
[----:B------:R-:W-:-:S06]  /*0bc0*/  CS2R R20, SRZ ;  /* 0x0000000000147805 */ /* 0x000fcc000001ff00 */
[----:B------:R0:W2:Y:S01]  /*0bd0*/  @P1 LDG.E.EL.64 R20, desc[UR4][R18.64+0x70] ;  /* 0x0000700412141981 */ /* 0x0000a2000c2e1b00 */
[----:B------:R-:W-:Y:S01]  /*0be0*/  IADD3 R23, R23, 0x6ac, RZ ;  /* 0x000006ac17177810 */ /* 0x000fe20007ffe0ff */
[----:B------:R-:W-:-:S04]  /*0bf0*/  VIADD R16, R7, 0xfffff9fc ;  /* 0xfffff9fc07107836 */ /* 0x000fc80000000000 */
[----:B------:R-:W-:-:S04]  /*0c00*/  IMAD R23, R4, 0x3c, R23 ;  /* 0x0000003c04177824 */ /* 0x000fc800078e0217 */
[----:B------:R-:W-:Y:S01]  /*0c10*/  IMAD R23, R16, 0xe20, R23 ;  /* 0x00000e2010177824 */ /* 0x000fe200078e0217 */
[----:B---3--:R-:W-:-:S05]  /*0c20*/  SEL R29, R29, RZ, P1 ;  /* 0x000000ff1d1d7207 */ /* 0x008fca0000800000 */
[----:B------:R-:W-:Y:S01]  /*0c30*/  FADD R16, R29, -R29 ;  /* 0x8000001d1d107221 */ /* 0x000fe20000000000 */
[----:B0-----:R-:W-:Y:S01]  /*0c40*/  IMAD.WIDE R18, R23, 0x4, R14 ;  /* 0x0000000417127825 */ /* 0x001fe200078e020e */
[----:B------:R-:W-:-:S06]  /*0c50*/  CS2R R14, SRZ ;  /* 0x00000000000e7805 */ /* 0x000fcc000001ff00 */
[----:B------:R0:W3:Y:S01]  /*0c60*/  @P1 LDG.E.64 R14, desc[UR4][R18.64] ;  /* 0x00000004120e1981 */ /* 0x0000e2000c1e1b00 */
[----:B-----5:R-:W-:Y:S01]  /*0c70*/  SEL R9, R9, RZ, P6 ;  /* 0x000000ff09097207 */ /* 0x020fe20003000000 */
[----:B------:R-:W-:Y:S01]  /*0c80*/  IMAD.MOV.U32 R23, RZ, RZ, RZ ;  /* 0x000000ffff177224 */ /* 0x000fe200078e00ff */
[----:B----4-:R-:W-:Y:S02]  /*0c90*/  SEL R13, R13, RZ, P6 ;  /* 0x000000ff0d0d7207 */ /* 0x010fe40003000000 */
[----:B------:R-:W-:Y:S02]  /*0ca0*/  SEL R26, R26, RZ, P5 ;  /* 0x000000ff1a1a7207 */ /* 0x000fe40002800000 */
[----:B--2---:R-:W-:-:S05]  /*0cb0*/  SEL R20, R20, RZ, P1 ;  /* 0x000000ff14147207 */ /* 0x004fca0000800000 */
[----:B------:R-:W-:Y:S02]  /*0cc0*/  FFMA R20, R16, R20, R29 ;  /* 0x0000001410147223 */ /* 0x000fe4000000001d */
[----:B------:R-:W0:Y:S01]  /*0cd0*/  LDC.64 R16, c[0x0][0x2f0] ;  /* 0x0000bc00ff107b82 */ /* 0x000e220000000a00 */
[----:B------:R-:W-:Y:S02]  /*0ce0*/  SEL R29, R12, RZ, P6 ;  /* 0x000000ff0c1d7207 */ /* 0x000fe40003000000 */
[----:B------:R-:W-:Y:S02]  /*0cf0*/  SEL R12, R5, RZ, P6 ;  /* 0x000000ff050c7207 */ /* 0x000fe40003000000 */
[----:B------:R-:W-:Y:S01]  /*0d00*/  ISETP.GE.AND P6, PT, R7, 0x4, PT ;  /* 0x000000040700780c */ /* 0x000fe20003fc6270 */
[----:B------:R-:W-:Y:S02]  /*0d10*/  IMAD R7, R6, -0x8040, R3 ;  /* 0xffff7fc006077824 */ /* 0x000fe400078e0203 */
[----:B0-----:R-:W-:-:S02]  /*0d20*/  IMAD.WIDE R18, R4, 0x4, R16 ;  /* 0x0000000404127825 */ /* 0x001fc400078e0210 */
[----:B------:R-:W0:Y:S01]  /*0d30*/  LDC.64 R16, c[0x0][0x210] ;  /* 0x00008400ff107b82 */ /* 0x000e220000000a00 */
[----:B------:R-:W-:Y:S01]  /*0d40*/  HFMA2.MMA R4, -RZ, RZ, 0, 0 ;  /* 0x00000000ff047435 */ /* 0x000fe200000001ff */
[----:B------:R-:W-:Y:S01]  /*0d50*/  IMAD R7, R6, 0x40, R7 ;  /* 0x0000004006077824 */ /* 0x000fe200078e0207 */
[----:B------:R-:W-:Y:S01]  /*0d60*/  SEL R6, R27, RZ, P1 ;  /* 0x000000ff1b067207 */ /* 0x000fe20000800000 */
[----:B------:R-:W2:Y:S01]  /*0d70*/  @P1 LDG.E.EL R23, desc[UR4][R18.64+0x70] ;  /* 0x0000700412171981 */ /* 0x000ea2000c2e1900 */
[----:B------:R-:W-:Y:S02]  /*0d80*/  SEL R5, R2, RZ, P5 ;  /* 0x000000ff02057207 */ /* 0x000fe40002800000 */
[----:B------:R-:W-:-:S04]  /*0d90*/  ISETP.LT.AND P5, PT, R3, 0x20100, !P6 ;  /* 0x000201000300780c */ /* 0x000fc800077a1270 */
[----:B------:R1:W4:Y:S01]  /*0da0*/  @P1 LDG.E.EL R4, desc[UR4][R18.64+0x70] ;  /* 0x0000700412041981 */ /* 0x000322000c2e1900 */
[----:B------:R-:W-:Y:S01]  /*0db0*/  SEL R21, R21, RZ, P1 ;  /* 0x000000ff15157207 */ /* 0x000fe20000800000 */
[----:B-1----:R-:W-:Y:S01]  /*0dc0*/  FADD R19, R6, -R6 ;  /* 0x8000000606137221 */ /* 0x002fe20000000000 */
[----:B0-----:R-:W-:-:S04]  /*0dd0*/  IMAD.WIDE R16, R7, 0x4, R16 ;  /* 0x0000000407107825 */ /* 0x001fc800078e0210 */
[----:B------:R-:W-:Y:S01]  /*0de0*/  FFMA R2, R19, R21, R6 ;  /* 0x0000001513027223 */ /* 0x000fe20000000006 */
[----:B------:R-:W-:Y:S01]  /*0df0*/  CS2R R6, SRZ ;  /* 0x0000000000067805 */ /* 0x000fe2000001ff00 */
[----:B------:R-:W0:Y:S05]  /*0e00*/  LDC.64 R18, c[0x0][0x2f8] ;  /* 0x0000be00ff127b82 */ /* 0x000e2a0000000a00 */
[----:B------:R-:W5:Y:S01]  /*0e10*/  @P5 LDG.E.64 R6, desc[UR4][R16.64] ;  /* 0x0000000410065981 */ /* 0x000f62000c1e1b00 */
[----:B---3--:R-:W-:Y:S02]  /*0e20*/  SEL R15, R15, RZ, P1 ;  /* 0x000000ff0f0f7207 */ /* 0x008fe40000800000 */
[----:B------:R-:W-:-:S03]  /*0e30*/  SEL R21, R14, RZ, P1 ;  /* 0x000000ff0e157207 */ /* 0x000fc60000800000 */
[----:B------:R-:W-:Y:S02]  /*0e40*/  FADD R2, -R15, R2 ;  /* 0x000000020f027221 */ /* 0x000fe40000000100 */
[----:B------:R-:W-:Y:S01]  /*0e50*/  FADD R14, -R21, R20 ;  /* 0x00000014150e7221 */ /* 0x000fe20000000100 */
[----:B------:R-:W-:Y:S01]  /*0e60*/  FADD R22, -R5, R22 ;  /* 0x0000001605167221 */ /* 0x000fe20000000100 */
[----:B------:R-:W-:Y:S01]  /*0e70*/  FADD R8, -R13, R8 ;  /* 0x000000080d087221 */ /* 0x000fe20000000100 */
[----:B------:R-:W-:Y:S01]  /*0e80*/  FADD R10, -R29, R10 ;  /* 0x0000000a1d0a7221 */ /* 0x000fe20000000100 */
[----:B------:R-:W-:Y:S01]  /*0e90*/  FADD R11, -R24, R11 ;  /* 0x0000000b180b7221 */ /* 0x000fe20000000100 */
[----:B------:R-:W-:Y:S01]  /*0ea0*/  FFMA R5, R22, R26, R5 ;  /* 0x0000001a16057223 */ /* 0x000fe20000000005 */
[----:B------:R-:W-:Y:S01]  /*0eb0*/  FFMA R8, R8, R9, R13 ;  /* 0x0000000908087223 */ /* 0x000fe2000000000d */
[----:B------:R-:W-:Y:S01]  /*0ec0*/  FFMA R29, R10, R12, R29 ;  /* 0x0000000c0a1d7223 */ /* 0x000fe2000000001d */
[----:B------:R-:W-:Y:S01]  /*0ed0*/  FFMA R24, R11, R25, R24 ;  /* 0x000000190b187223 */ /* 0x000fe20000000018 */
[----:B0-----:R-:W-:Y:S01]  /*0ee0*/  IMAD.WIDE R18, R3, 0x4, R18 ;  /* 0x0000000403127825 */ /* 0x001fe200078e0212 */
[----:B--2---:R-:W-:-:S02]  /*0ef0*/  SEL R23, R23, RZ, P1 ;  /* 0x000000ff17177207 */ /* 0x004fc40000800000 */
[----:B----4-:R-:W-:Y:S02]  /*0f00*/  SEL R4, R4, RZ, P1 ;  /* 0x000000ff04047207 */ /* 0x010fe40000800000 */
[----:B------:R-:W-:Y:S01]  /*0f10*/  ISETP.GE.AND P1, PT, R3, 0x20100, PT ;  /* 0x000201000300780c */ /* 0x000fe20003f26270 */
[----:B------:R-:W-:Y:S02]  /*0f20*/  FFMA R14, R14, R23, R21 ;  /* 0x000000170e0e7223 */ /* 0x000fe40000000015 */
[----:B------:R-:W-:-:S03]  /*0f30*/  FFMA R4, R2, R4, R15 ;  /* 0x0000000402047223 */ /* 0x000fc6000000000f */
[----:B------:R-:W-:Y:S02]  /*0f40*/  @P4 FSEL R28, R14, RZ, P3 ;  /* 0x000000ff0e1c4208 */ /* 0x000fe40001800000 */
[----:B------:R-:W-:Y:S02]  /*0f50*/  @P4 FSEL R5, R4, RZ, P3 ;  /* 0x000000ff04054208 */ /* 0x000fe40001800000 */
[----:B------:R-:W-:Y:S02]  /*0f60*/  @P0 FSEL R0, R29, R28, !P2 ;  /* 0x0000001c1d000208 */ /* 0x000fe40005000000 */
[----:B------:R-:W-:Y:S02]  /*0f70*/  @P0 FSEL R24, R8, R5, !P2 ;  /* 0x0000000508180208 */ /* 0x000fe40005000000 */
[----:B-----5:R-:W-:Y:S02]  /*0f80*/  SEL R5, R6, RZ, P5 ;  /* 0x000000ff06057207 */ /* 0x020fe40002800000 */
[----:B------:R-:W-:-:S02]  /*0f90*/  SEL R7, R7, RZ, P5 ;  /* 0x000000ff07077207 */ /* 0x000fc40002800000 */
[----:B------:R-:W-:Y:S02]  /*0fa0*/  SEL R6, R5, R0, !P6 ;  /* 0x0000000005067207 */ /* 0x000fe40007000000 */
[----:B------:R-:W-:Y:S01]  /*0fb0*/  SEL R7, R7, R24, !P6 ;  /* 0x0000001807077207 */ /* 0x000fe20007000000 */
[----:B------:R-:W-:Y:S06]  /*0fc0*/  @P1 EXIT ;  /* 0x000000000000194d */ /* 0x000fec0003800000 */
[----:B------:R-:W-:Y:S01]  /*0fd0*/  STG.E.64 desc[UR4][R18.64], R6 ;  /* 0x0000000612007986 */ /* 0x000fe2000c101b04 */
[----:B------:R-:W-:Y:S05]  /*0fe0*/  EXIT ;  /* 0x000000000000794d */ /* 0x000fea0003800000 */
.L_x_0:
[----:B------:R-:W-:-:S00]  /*0ff0*/  BRA `(.L_x_0) ;  /* 0xfffffffc00fc7947 */ /* 0x000fc0000383ffff */
[----:B------:R-:W-:-:S00]  /*1000*/  NOP ;  /* 0x0000000000007918 */ /* 0x000fc00000000000 */
[----:B------:R-:W-:-:S00]  /*1010*/  NOP ;  /* 0x0000000000007918 */ /* 0x000fc00000000000 */
[----:B------:R-:W-:-:S00]  /*1020*/  NOP ;  /* 0x0000000000007918 */ /* 0x000fc00000000000 */
[----:B------:R-:W-:-:S00]  /*1030*/  NOP ;  /* 0x0000000000007918 */ /* 0x000fc00000000000 */
[----:B------:R-:W-:-:S00]  /*1040*/  NOP ;  /* 0x0000000000007918 */ /* 0x000fc00000000000 */
[----:B------:R-:W-:-:S00]  /*1050*/  NOP ;  /* 0x0000000000007918 */ /* 0x000fc00000000000 */
[----:B------:R-:W-:-:S00]  /*1060*/  NOP ;  /* 0x0000000000007918 */ /* 0x000fc00000000000 */
[----:B------:R-:W-:-:S00]  /*1070*/  NOP ;  /* 0x0000000000007918 */ /* 0x000fc00000000000 */
.L_x_1:


//--------------------- .nv.constant0.triton_poi_fused_cat_18 --------------------------
	.section	.nv.constant0.triton_poi_fused_cat_18,"a",@progbits
	.sectionflags	@""
	.align	4
.nv.constant0.triton_poi_fused_cat_18:
	.zero		772
